//
// Generated by NVIDIA NVVM Compiler
//
// Compiler Build ID: CL-36424714
// Cuda compilation tools, release 13.0, V13.0.88
// Based on NVVM 20.0.0
//

.version 9.0
.target sm_100
.address_size 64

	// .globl	_Z7naiveMMPfS_S_i

.visible .entry _Z7naiveMMPfS_S_i(
	.param .u64 .ptr .align 1 _Z7naiveMMPfS_S_i_param_0,
	.param .u64 .ptr .align 1 _Z7naiveMMPfS_S_i_param_1,
	.param .u64 .ptr .align 1 _Z7naiveMMPfS_S_i_param_2,
	.param .u32 _Z7naiveMMPfS_S_i_param_3
)
{
	.reg .pred 	%p<10>;
	.reg .b32 	%r<40>;
	.reg .b32 	%f<67>;
	.reg .b64 	%rd<67>;

	ld.param.u64 	%rd14, [_Z7naiveMMPfS_S_i_param_0];
	ld.param.u64 	%rd15, [_Z7naiveMMPfS_S_i_param_1];
	ld.param.u32 	%r18, [_Z7naiveMMPfS_S_i_param_3];
	cvta.to.global.u64 	%rd1, %rd15;
	cvta.to.global.u64 	%rd2, %rd14;
	mov.u32 	%r19, %ntid.y;
	mov.u32 	%r20, %ctaid.y;
	mov.u32 	%r21, %tid.y;
	mad.lo.s32 	%r1, %r19, %r20, %r21;
	mov.u32 	%r22, %ntid.x;
	mov.u32 	%r23, %ctaid.x;
	mov.u32 	%r24, %tid.x;
	mad.lo.s32 	%r2, %r22, %r23, %r24;
	max.s32 	%r25, %r1, %r2;
	setp.ge.s32 	%p1, %r25, %r18;
	@%p1 bra 	$L__BB0_13;
	mul.lo.s32 	%r3, %r18, %r1;
	and.b32  	%r4, %r18, 7;
	setp.lt.u32 	%p2, %r18, 8;
	mov.f32 	%f66, 0f00000000;
	mov.b32 	%r38, 0;
	@%p2 bra 	$L__BB0_4;
	and.b32  	%r38, %r18, 2147483640;
	neg.s32 	%r36, %r38;
	mul.wide.s32 	%rd16, %r18, 4;
	add.s64 	%rd3, %rd1, %rd16;
	shl.b32 	%r7, %r18, 3;
	mul.wide.s32 	%rd17, %r18, 8;
	add.s64 	%rd4, %rd1, %rd17;
	mul.wide.s32 	%rd18, %r18, 12;
	add.s64 	%rd5, %rd1, %rd18;
	mul.wide.s32 	%rd19, %r18, 16;
	add.s64 	%rd6, %rd1, %rd19;
	mul.wide.s32 	%rd20, %r18, 20;
	add.s64 	%rd7, %rd1, %rd20;
	mul.wide.s32 	%rd21, %r18, 24;
	add.s64 	%rd8, %rd1, %rd21;
	mul.wide.s32 	%rd22, %r18, 28;
	add.s64 	%rd9, %rd1, %rd22;
	mul.wide.u32 	%rd23, %r3, 4;
	add.s64 	%rd24, %rd23, %rd2;
	add.s64 	%rd66, %rd24, 16;
	mov.f32 	%f66, 0f00000000;
	mov.u32 	%r35, %r2;
$L__BB0_3:
	.pragma "nounroll";
	mul.wide.s32 	%rd25, %r35, 4;
	add.s64 	%rd26, %rd3, %rd25;
	add.s64 	%rd27, %rd4, %rd25;
	add.s64 	%rd28, %rd5, %rd25;
	add.s64 	%rd29, %rd6, %rd25;
	add.s64 	%rd30, %rd7, %rd25;
	add.s64 	%rd31, %rd8, %rd25;
	add.s64 	%rd32, %rd9, %rd25;
	add.s64 	%rd33, %rd1, %rd25;
	ld.global.f32 	%f16, [%rd66+-16];
	ld.global.f32 	%f17, [%rd33];
	fma.rn.f32 	%f18, %f16, %f17, %f66;
	ld.global.f32 	%f19, [%rd66+-12];
	ld.global.f32 	%f20, [%rd26];
	fma.rn.f32 	%f21, %f19, %f20, %f18;
	ld.global.f32 	%f22, [%rd66+-8];
	ld.global.f32 	%f23, [%rd27];
	fma.rn.f32 	%f24, %f22, %f23, %f21;
	ld.global.f32 	%f25, [%rd66+-4];
	ld.global.f32 	%f26, [%rd28];
	fma.rn.f32 	%f27, %f25, %f26, %f24;
	ld.global.f32 	%f28, [%rd66];
	ld.global.f32 	%f29, [%rd29];
	fma.rn.f32 	%f30, %f28, %f29, %f27;
	ld.global.f32 	%f31, [%rd66+4];
	ld.global.f32 	%f32, [%rd30];
	fma.rn.f32 	%f33, %f31, %f32, %f30;
	ld.global.f32 	%f34, [%rd66+8];
	ld.global.f32 	%f35, [%rd31];
	fma.rn.f32 	%f36, %f34, %f35, %f33;
	ld.global.f32 	%f37, [%rd66+12];
	ld.global.f32 	%f38, [%rd32];
	fma.rn.f32 	%f66, %f37, %f38, %f36;
	add.s32 	%r36, %r36, 8;
	add.s32 	%r35, %r35, %r7;
	add.s64 	%rd66, %rd66, 32;
	setp.ne.s32 	%p3, %r36, 0;
	@%p3 bra 	$L__BB0_3;
$L__BB0_4:
	setp.eq.s32 	%p4, %r4, 0;
	@%p4 bra 	$L__BB0_12;
	and.b32  	%r13, %r18, 3;
	setp.lt.u32 	%p5, %r4, 4;
	@%p5 bra 	$L__BB0_7;
	add.s32 	%r27, %r38, %r3;
	mul.wide.u32 	%rd34, %r27, 4;
	add.s64 	%rd35, %rd2, %rd34;
	ld.global.f32 	%f40, [%rd35];
	mad.lo.s32 	%r28, %r38, %r18, %r2;
	mul.wide.s32 	%rd36, %r28, 4;
	add.s64 	%rd37, %rd1, %rd36;
	ld.global.f32 	%f41, [%rd37];
	fma.rn.f32 	%f42, %f40, %f41, %f66;
	cvt.u64.u32 	%rd38, %r3;
	cvt.u64.u32 	%rd39, %r38;
	add.s64 	%rd40, %rd39, %rd38;
	shl.b64 	%rd41, %rd40, 2;
	add.s64 	%rd42, %rd2, %rd41;
	ld.global.f32 	%f43, [%rd42+4];
	mul.wide.s32 	%rd43, %r18, 4;
	add.s64 	%rd44, %rd37, %rd43;
	ld.global.f32 	%f44, [%rd44];
	fma.rn.f32 	%f45, %f43, %f44, %f42;
	ld.global.f32 	%f46, [%rd42+8];
	add.s64 	%rd45, %rd44, %rd43;
	ld.global.f32 	%f47, [%rd45];
	fma.rn.f32 	%f48, %f46, %f47, %f45;
	ld.global.f32 	%f49, [%rd42+12];
	add.s64 	%rd46, %rd45, %rd43;
	ld.global.f32 	%f50, [%rd46];
	fma.rn.f32 	%f66, %f49, %f50, %f48;
	add.s32 	%r38, %r38, 4;
$L__BB0_7:
	setp.eq.s32 	%p6, %r13, 0;
	@%p6 bra 	$L__BB0_12;
	setp.eq.s32 	%p7, %r13, 1;
	@%p7 bra 	$L__BB0_10;
	add.s32 	%r29, %r38, %r3;
	mul.wide.u32 	%rd47, %r29, 4;
	add.s64 	%rd48, %rd2, %rd47;
	ld.global.f32 	%f52, [%rd48];
	mad.lo.s32 	%r30, %r38, %r18, %r2;
	mul.wide.s32 	%rd49, %r30, 4;
	add.s64 	%rd50, %rd1, %rd49;
	ld.global.f32 	%f53, [%rd50];
	fma.rn.f32 	%f54, %f52, %f53, %f66;
	cvt.u64.u32 	%rd51, %r3;
	cvt.u64.u32 	%rd52, %r38;
	add.s64 	%rd53, %rd52, %rd51;
	shl.b64 	%rd54, %rd53, 2;
	add.s64 	%rd55, %rd2, %rd54;
	ld.global.f32 	%f55, [%rd55+4];
	mul.wide.s32 	%rd56, %r18, 4;
	add.s64 	%rd57, %rd50, %rd56;
	ld.global.f32 	%f56, [%rd57];
	fma.rn.f32 	%f66, %f55, %f56, %f54;
	add.s32 	%r38, %r38, 2;
$L__BB0_10:
	and.b32  	%r31, %r18, 1;
	setp.eq.b32 	%p8, %r31, 1;
	not.pred 	%p9, %p8;
	@%p9 bra 	$L__BB0_12;
	add.s32 	%r32, %r38, %r3;
	mul.wide.u32 	%rd58, %r32, 4;
	add.s64 	%rd59, %rd2, %rd58;
	ld.global.f32 	%f57, [%rd59];
	mad.lo.s32 	%r33, %r38, %r18, %r2;
	mul.wide.s32 	%rd60, %r33, 4;
	add.s64 	%rd61, %rd1, %rd60;
	ld.global.f32 	%f58, [%rd61];
	fma.rn.f32 	%f66, %f57, %f58, %f66;
$L__BB0_12:
	ld.param.u64 	%rd65, [_Z7naiveMMPfS_S_i_param_2];
	add.s32 	%r34, %r3, %r2;
	cvta.to.global.u64 	%rd62, %rd65;
	mul.wide.s32 	%rd63, %r34, 4;
	add.s64 	%rd64, %rd62, %rd63;
	st.global.f32 	[%rd64], %f66;
$L__BB0_13:
	ret;

}


// ===== COMPILED SASS (sm_100) =====

	.target	sm_100

	.elftype	@"ET_EXEC"


//--------------------- .note.nv.tkinfo           --------------------------
	.section	.note.nv.tkinfo,"",@"SHT_NOTE"
	.sectionflags	@"SHF_NOTE_NV_TKINFO"
	.tkinfo
        /*0018*/ 	.word	0x00000002
        /*0030*/ 	.string	""
        /*0030*/ 	.string	"ptxas"
        /*0030*/ 	.string	"Cuda compilation tools, release 13.0, V13.0.88"
        /*0030*/ 	.string	"Build cuda_13.0.r13.0/compiler.36424714_0"
        /*0030*/ 	.string	"-arch sm_100 -m 64 "



//--------------------- .note.nv.cuinfo           --------------------------
	.section	.note.nv.cuinfo,"",@"SHT_NOTE"
	.sectionflags	@"SHF_NOTE_NV_CUINFO"
        /*0018*/ 	.short	0x0002
        /*001a*/ 	.short	0x0064
        /*001c*/ 	.short	0x0082
	.zero		2


//--------------------- .nv.info                  --------------------------
	.section	.nv.info,"",@"SHT_CUDA_INFO"
	.align	4


	//----- nvinfo : EIATTR_REGCOUNT
	.align		4
        /*0000*/ 	.byte	0x04, 0x2f
        /*0002*/ 	.short	(.L_1 - .L_0)
	.align		4
.L_0:
        /*0004*/ 	.word	index@(_Z7naiveMMPfS_S_i)
        /*0008*/ 	.word	0x0000001e


	//----- nvinfo : EIATTR_FRAME_SIZE
	.align		4
.L_1:
        /*000c*/ 	.byte	0x04, 0x11
        /*000e*/ 	.short	(.L_3 - .L_2)
	.align		4
.L_2:
        /*0010*/ 	.word	index@(_Z7naiveMMPfS_S_i)
        /*0014*/ 	.word	0x00000000


	//----- nvinfo : EIATTR_MIN_STACK_SIZE
	.align		4
.L_3:
        /*0018*/ 	.byte	0x04, 0x12
        /*001a*/ 	.short	(.L_5 - .L_4)
	.align		4
.L_4:
        /*001c*/ 	.word	index@(_Z7naiveMMPfS_S_i)
        /*0020*/ 	.word	0x00000000
.L_5:


//--------------------- .nv.compat                --------------------------
	.section	.nv.compat,"",@"SHT_CUDA_COMPAT_INFO"
	.align	4
        /*0000*/ 	.byte	0x02, 0x09, 0x00, 0x00, 0x02, 0x02, 0x01, 0x00, 0x02, 0x05, 0x05, 0x00, 0x03, 0x07, 0x01, 0x01
        /*0010*/ 	.byte	0x02, 0x03, 0x00, 0x00, 0x02, 0x06, 0x01, 0x00, 0x04, 0x0b, 0x08, 0x00, 0x09, 0x00, 0x00, 0x00
        /*0020*/ 	.byte	0x00, 0x00, 0x00, 0x00


//--------------------- .nv.info._Z7naiveMMPfS_S_i --------------------------
	.section	.nv.info._Z7naiveMMPfS_S_i,"",@"SHT_CUDA_INFO"
	.sectionflags	@""
	.align	4


	//----- nvinfo : EIATTR_CUDA_API_VERSION
	.align		4
        /*0000*/ 	.byte	0x04, 0x37
        /*0002*/ 	.short	(.L_7 - .L_6)
.L_6:
        /*0004*/ 	.word	0x00000082


	//----- nvinfo : EIATTR_KPARAM_INFO
	.align		4
.L_7:
        /*0008*/ 	.byte	0x04, 0x17
        /*000a*/ 	.short	(.L_9 - .L_8)
.L_8:
        /*000c*/ 	.word	0x00000000
        /*0010*/ 	.short	0x0003
        /*0012*/ 	.short	0x0018
        /*0014*/ 	.byte	0x00, 0xf0, 0x11, 0x00


	//----- nvinfo : EIATTR_KPARAM_INFO
	.align		4
.L_9:
        /*0018*/ 	.byte	0x04, 0x17
        /*001a*/ 	.short	(.L_11 - .L_10)
.L_10:
        /*001c*/ 	.word	0x00000000
        /*0020*/ 	.short	0x0002
        /*0022*/ 	.short	0x0010
        /*0024*/ 	.byte	0x00, 0xf5, 0x21, 0x00


	//----- nvinfo : EIATTR_KPARAM_INFO
	.align		4
.L_11:
        /*0028*/ 	.byte	0x04, 0x17
        /*002a*/ 	.short	(.L_13 - .L_12)
.L_12:
        /*002c*/ 	.word	0x00000000
        /*0030*/ 	.short	0x0001
        /*0032*/ 	.short	0x0008
        /*0034*/ 	.byte	0x00, 0xf5, 0x21, 0x00


	//----- nvinfo : EIATTR_KPARAM_INFO
	.align		4
.L_13:
        /*0038*/ 	.byte	0x04, 0x17
        /*003a*/ 	.short	(.L_15 - .L_14)
.L_14:
        /*003c*/ 	.word	0x00000000
        /*0040*/ 	.short	0x0000
        /*0042*/ 	.short	0x0000
        /*0044*/ 	.byte	0x00, 0xf5, 0x21, 0x00


	//----- nvinfo : EIATTR_SPARSE_MMA_MASK
	.align		4
.L_15:
        /*0048*/ 	.byte	0x03, 0x50
        /*004a*/ 	.short	0x0000


	//----- nvinfo : EIATTR_MAXREG_COUNT
	.align		4
        /*004c*/ 	.byte	0x03, 0x1b
        /*004e*/ 	.short	0x00ff


	//----- nvinfo : EIATTR_MERCURY_ISA_VERSION
	.align		4
        /*0050*/ 	.byte	0x03, 0x5f
        /*0052*/ 	.short	0x0101


	//----- nvinfo : EIATTR_VRC_CTA_INIT_COUNT
	.align		4
        /*0054*/ 	.byte	0x02, 0x4a
	.zero		1
	.zero		1


	//----- nvinfo : EIATTR_EXIT_INSTR_OFFSETS
	.align		4
        /*0058*/ 	.byte	0x04, 0x1c
        /*005a*/ 	.short	(.L_17 - .L_16)


	//   ....[0]....
.L_16:
        /*005c*/ 	.word	0x000000c0


	//   ....[1]....
        /*0060*/ 	.word	0x00000a90


	//----- nvinfo : EIATTR_CBANK_PARAM_SIZE
	.align		4
.L_17:
        /*0064*/ 	.byte	0x03, 0x19
        /*0066*/ 	.short	0x001c


	//----- nvinfo : EIATTR_PARAM_CBANK
	.align		4
        /*0068*/ 	.byte	0x04, 0x0a
        /*006a*/ 	.short	(.L_19 - .L_18)
	.align		4
.L_18:
        /*006c*/ 	.word	index@(.nv.constant0._Z7naiveMMPfS_S_i)
        /*0070*/ 	.short	0x0380
        /*0072*/ 	.short	0x001c


	//----- nvinfo : EIATTR_SW_WAR
	.align		4
.L_19:
        /*0074*/ 	.byte	0x04, 0x36
        /*0076*/ 	.short	(.L_21 - .L_20)
.L_20:
        /*0078*/ 	.word	0x00000008
.L_21:


//--------------------- .nv.callgraph             --------------------------
	.section	.nv.callgraph,"",@"SHT_CUDA_CALLGRAPH"
	.align	4
	.sectionentsize	8
	.align		4
        /*0000*/ 	.word	0x00000000
	.align		4
        /*0004*/ 	.word	0xffffffff
	.align		4
        /*0008*/ 	.word	0x00000000
	.align		4
        /*000c*/ 	.word	0xfffffffe
	.align		4
        /*0010*/ 	.word	0x00000000
	.align		4
        /*0014*/ 	.word	0xfffffffd
	.align		4
        /*0018*/ 	.word	0x00000000
	.align		4
        /*001c*/ 	.word	0xfffffffc


//--------------------- .text._Z7naiveMMPfS_S_i   --------------------------
	.section	.text._Z7naiveMMPfS_S_i,"ax",@progbits
	.align	128
        .global         _Z7naiveMMPfS_S_i
        .type           _Z7naiveMMPfS_S_i,@function
        .size           _Z7naiveMMPfS_S_i,(.L_x_5 - _Z7naiveMMPfS_S_i)
        .other          _Z7naiveMMPfS_S_i,@"STO_CUDA_ENTRY STV_DEFAULT"
_Z7naiveMMPfS_S_i:
.text._Z7naiveMMPfS_S_i:
[----:B------:R-:W-:Y:S01]  /*0000*/  LDC R1, c[0x0][0x37c] ;  /* 0x0000df00ff017b82 */ /* 0x000fe20000000800 */
[----:B------:R-:W0:Y:S01]  /*0010*/  S2R R13, SR_CTAID.Y ;  /* 0x00000000000d7919 */ /* 0x000e220000002600 */
[----:B------:R-:W0:Y:S01]  /*0020*/  LDCU UR4, c[0x0][0x364] ;  /* 0x00006c80ff0477ac */ /* 0x000e220008000800 */
[----:B------:R-:W0:Y:S01]  /*0030*/  S2R R0, SR_TID.Y ;  /* 0x0000000000007919 */ /* 0x000e220000002200 */
[----:B------:R-:W1:Y:S01]  /*0040*/  LDCU UR5, c[0x0][0x360] ;  /* 0x00006c00ff0577ac */ /* 0x000e620008000800 */
[----:B------:R-:W1:Y:S01]  /*0050*/  S2R R2, SR_CTAID.X ;  /* 0x0000000000027919 */ /* 0x000e620000002500 */
[----:B------:R-:W2:Y:S01]  /*0060*/  LDCU UR20, c[0x0][0x398] ;  /* 0x00007300ff1477ac */ /* 0x000ea20008000800 */
[----:B------:R-:W1:Y:S01]  /*0070*/  S2R R3, SR_TID.X ;  /* 0x0000000000037919 */ /* 0x000e620000002100 */
[----:B0-----:R-:W-:Y:S02]  /*0080*/  IMAD R13, R13, UR4, R0 ;  /* 0x000000040d0d7c24 */ /* 0x001fe4000f8e0200 */
[----:B-1----:R-:W-:-:S05]  /*0090*/  IMAD R0, R2, UR5, R3 ;  /* 0x0000000502007c24 */ /* 0x002fca000f8e0203 */
[----:B------:R-:W-:-:S04]  /*00a0*/  VIMNMX R2, PT, PT, R13, R0, !PT ;  /* 0x000000000d027248 */ /* 0x000fc80007fe0100 */
[----:B--2---:R-:W-:-:S13]  /*00b0*/  ISETP.GE.AND P0, PT, R2, UR20, PT ;  /* 0x0000001402007c0c */ /* 0x004fda000bf06270 */
[----:B------:R-:W-:Y:S05]  /*00c0*/  @P0 EXIT ;  /* 0x000000000000094d */ /* 0x000fea0003800000 */
[----:B------:R-:W-:Y:S01]  /*00d0*/  UISETP.GE.U32.AND UP0, UPT, UR20, 0x8, UPT ;  /* 0x000000081400788c */ /* 0x000fe2000bf06070 */
[----:B------:R-:W-:Y:S02]  /*00e0*/  HFMA2 R12, -RZ, RZ, 0, 0 ;  /* 0x00000000ff0c7431 */ /* 0x000fe400000001ff */
[----:B------:R-:W-:Y:S01]  /*00f0*/  IMAD R13, R13, UR20, RZ ;  /* 0x000000140d0d7c24 */ /* 0x000fe2000f8e02ff */
[----:B------:R-:W-:Y:S01]  /*0100*/  UMOV UR4, URZ ;  /* 0x000000ff00047c82 */ /* 0x000fe20008000000 */
[----:B------:R-:W0:Y:S04]  /*0110*/  LDCU.64 UR18, c[0x0][0x358] ;  /* 0x00006b00ff1277ac */ /* 0x000e280008000a00 */
[----:B------:R-:W-:Y:S05]  /*0120*/  BRA.U !UP0, `(.L_x_0) ;  /* 0x0000000508047547 */ /* 0x000fea000b800000 */
[----:B------:R-:W1:Y:S01]  /*0130*/  LDCU.128 UR24, c[0x0][0x380] ;  /* 0x00007000ff1877ac */ /* 0x000e620008000c00 */
[----:B------:R-:W-:Y:S02]  /*0140*/  MOV R12, RZ ;  /* 0x000000ff000c7202 */ /* 0x000fe40000000f00 */
[----:B------:R-:W-:Y:S01]  /*0150*/  MOV R14, R0 ;  /* 0x00000000000e7202 */ /* 0x000fe20000000f00 */
[----:B------:R-:W-:-:S04]  /*0160*/  ULOP3.LUT UR4, UR20, 0x7ffffff8, URZ, 0xc0, !UPT ;  /* 0x7ffffff814047892 */ /* 0x000fc8000f8ec0ff */
[----:B------:R-:W-:Y:S01]  /*0170*/  UIADD3 UR5, UPT, UPT, -UR4, URZ, URZ ;  /* 0x000000ff04057290 */ /* 0x000fe2000fffe1ff */
[----:B-1----:R-:W-:Y:S01]  /*0180*/  MOV R2, UR24 ;  /* 0x0000001800027c02 */ /* 0x002fe20008000f00 */
[----:B------:R-:W-:Y:S01]  /*0190*/  UIMAD.WIDE UR6, UR20, 0x8, UR26 ;  /* 0x00000008140678a5 */ /* 0x000fe2000f8e021a */
[----:B------:R-:W-:Y:S01]  /*01a0*/  MOV R3, UR25 ;  /* 0x0000001900037c02 */ /* 0x000fe20008000f00 */
[----:B------:R-:W-:Y:S02]  /*01b0*/  UIMAD.WIDE UR8, UR20, 0xc, UR26 ;  /* 0x0000000c140878a5 */ /* 0x000fe4000f8e021a */
[----:B------:R-:W-:Y:S01]  /*01c0*/  UIMAD.WIDE UR10, UR20, 0x10, UR26 ;  /* 0x00000010140a78a5 */ /* 0x000fe2000f8e021a */
[----:B------:R-:W-:Y:S01]  /*01d0*/  IMAD.WIDE.U32 R2, R13, 0x4, R2 ;  /* 0x000000040d027825 */ /* 0x000fe200078e0002 */
[----:B------:R-:W-:Y:S02]  /*01e0*/  UIMAD.WIDE UR12, UR20, 0x14, UR26 ;  /* 0x00000014140c78a5 */ /* 0x000fe4000f8e021a */
[----:B------:R-:W-:Y:S01]  /*01f0*/  UIMAD.WIDE UR14, UR20, 0x18, UR26 ;  /* 0x00000018140e78a5 */ /* 0x000fe2000f8e021a */
[----:B------:R-:W-:Y:S01]  /*0200*/  IADD3 R2, P0, PT, R2, 0x10, RZ ;  /* 0x0000001002027810 */ /* 0x000fe20007f1e0ff */
[----:B------:R-:W-:-:S03]  /*0210*/  UIMAD.WIDE UR16, UR20, 0x1c, UR26 ;  /* 0x0000001c141078a5 */ /* 0x000fc6000f8e021a */
[----:B------:R-:W-:-:S09]  /*0220*/  IADD3.X R3, PT, PT, RZ, R3, RZ, P0, !PT ;  /* 0x00000003ff037210 */ /* 0x000fd200007fe4ff */
.L_x_1:
[----:B------:R-:W-:Y:S01]  /*0230*/  UIMAD.WIDE UR22, UR20, 0x4, UR26 ;  /* 0x00000004141678a5 */ /* 0x000fe2000f8e021a */
[----:B------:R-:W-:Y:S02]  /*0240*/  IMAD.MOV.U32 R23, RZ, RZ, 0x4 ;  /* 0x00000004ff177424 */ /* 0x000fe400078e00ff */
[----:B------:R-:W-:Y:S01]  /*0250*/  HFMA2 R11, -RZ, RZ, 0, 2.384185791015625e-07 ;  /* 0x00000004ff0b7431 */ /* 0x000fe200000001ff */
[----:B------:R-:W-:Y:S01]  /*0260*/  MOV R25, 0x4 ;  /* 0x0000000400197802 */ /* 0x000fe20000000f00 */
[----:B0-----:R-:W2:Y:S01]  /*0270*/  LDG.E R21, desc[UR18][R2.64+-0x10] ;  /* 0xfffff01202157981 */ /* 0x001ea2000c1e1900 */
[C---:B------:R-:W-:Y:S01]  /*0280*/  IMAD.WIDE R22, R14.reuse, R23, UR26 ;  /* 0x0000001a0e167e25 */ /* 0x040fe2000f8e0217 */
[----:B------:R-:W-:Y:S02]  /*0290*/  MOV R8, UR22 ;  /* 0x0000001600087c02 */ /* 0x000fe40008000f00 */
[----:B------:R-:W-:Y:S01]  /*02a0*/  MOV R9, UR23 ;  /* 0x0000001700097c02 */ /* 0x000fe20008000f00 */
[----:B------:R-:W3:Y:S02]  /*02b0*/  LDG.E R19, desc[UR18][R2.64+-0xc] ;  /* 0xfffff41202137981 */ /* 0x000ee4000c1e1900 */
[----:B------:R-:W-:-:S02]  /*02c0*/  IMAD.WIDE R8, R14, 0x4, R8 ;  /* 0x000000040e087825 */ /* 0x000fc400078e0208 */
[----:B------:R-:W2:Y:S01]  /*02d0*/  LDG.E R22, desc[UR18][R22.64] ;  /* 0x0000001216167981 */ /* 0x000ea2000c1e1900 */
[----:B------:R-:W-:Y:S01]  /*02e0*/  MOV R5, 0x4 ;  /* 0x0000000400057802 */ /* 0x000fe20000000f00 */
[C---:B------:R-:W-:Y:S02]  /*02f0*/  IMAD.WIDE R24, R14.reuse, R25, UR6 ;  /* 0x000000060e187e25 */ /* 0x040fe4000f8e0219 */
[----:B------:R0:W3:Y:S02]  /*0300*/  LDG.E R20, desc[UR18][R8.64] ;  /* 0x0000001208147981 */ /* 0x0000e4000c1e1900 */
[----:B------:R-:W-:Y:S02]  /*0310*/  IMAD.WIDE R10, R14, R11, UR8 ;  /* 0x000000080e0a7e25 */ /* 0x000fe4000f8e020b */
[----:B------:R-:W4:Y:S04]  /*0320*/  LDG.E R18, desc[UR18][R24.64] ;  /* 0x0000001218127981 */ /* 0x000f28000c1e1900 */
[----:B------:R-:W4:Y:S01]  /*0330*/  LDG.E R17, desc[UR18][R2.64+-0x8] ;  /* 0xfffff81202117981 */ /* 0x000f22000c1e1900 */
[----:B0-----:R-:W-:-:S02]  /*0340*/  HFMA2 R9, -RZ, RZ, 0, 2.384185791015625e-07 ;  /* 0x00000004ff097431 */ /* 0x001fc400000001ff */
[----:B------:R-:W-:Y:S01]  /*0350*/  IMAD.MOV.U32 R7, RZ, RZ, 0x4 ;  /* 0x00000004ff077424 */ /* 0x000fe200078e00ff */
[----:B------:R0:W5:Y:S01]  /*0360*/  LDG.E R16, desc[UR18][R10.64] ;  /* 0x000000120a107981 */ /* 0x000162000c1e1900 */
[----:B------:R-:W-:-:S03]  /*0370*/  IMAD.WIDE R4, R14, R5, UR10 ;  /* 0x0000000a0e047e25 */ /* 0x000fc6000f8e0205 */
[----:B------:R-:W5:Y:S01]  /*0380*/  LDG.E R15, desc[UR18][R2.64+-0x4] ;  /* 0xfffffc12020f7981 */ /* 0x000f62000c1e1900 */
[C---:B------:R-:W-:Y:S01]  /*0390*/  IMAD.WIDE R6, R14.reuse, R7, UR12 ;  /* 0x0000000c0e067e25 */ /* 0x040fe2000f8e0207 */
[----:B------:R-:W-:Y:S02]  /*03a0*/  MOV R27, 0x4 ;  /* 0x00000004001b7802 */ /* 0x000fe40000000f00 */
[----:B------:R1:W5:Y:S01]  /*03b0*/  LDG.E R4, desc[UR18][R4.64] ;  /* 0x0000001204047981 */ /* 0x000362000c1e1900 */
[----:B------:R-:W-:-:S03]  /*03c0*/  IMAD.WIDE R8, R14, R9, UR14 ;  /* 0x0000000e0e087e25 */ /* 0x000fc6000f8e0209 */
[----:B------:R-:W5:Y:S01]  /*03d0*/  LDG.E R23, desc[UR18][R2.64] ;  /* 0x0000001202177981 */ /* 0x000f62000c1e1900 */
[----:B0-----:R-:W-:-:S03]  /*03e0*/  IMAD.WIDE R10, R14, R27, UR16 ;  /* 0x000000100e0a7e25 */ /* 0x001fc6000f8e021b */
[----:B------:R-:W5:Y:S04]  /*03f0*/  LDG.E R7, desc[UR18][R6.64] ;  /* 0x0000001206077981 */ /* 0x000f68000c1e1900 */
[----:B------:R-:W5:Y:S04]  /*0400*/  LDG.E R24, desc[UR18][R2.64+0x4] ;  /* 0x0000041202187981 */ /* 0x000f68000c1e1900 */
[----:B------:R-:W5:Y:S04]  /*0410*/  LDG.E R8, desc[UR18][R8.64] ;  /* 0x0000001208087981 */ /* 0x000f68000c1e1900 */
[----:B------:R-:W5:Y:S04]  /*0420*/  LDG.E R25, desc[UR18][R2.64+0x8] ;  /* 0x0000081202197981 */ /* 0x000f68000c1e1900 */
[----:B------:R-:W5:Y:S04]  /*0430*/  LDG.E R10, desc[UR18][R10.64] ;  /* 0x000000120a0a7981 */ /* 0x000f68000c1e1900 */
[----:B------:R0:W5:Y:S01]  /*0440*/  LDG.E R27, desc[UR18][R2.64+0xc] ;  /* 0x00000c12021b7981 */ /* 0x000162000c1e1900 */
[----:B------:R-:W-:-:S04]  /*0450*/  UIADD3 UR5, UPT, UPT, UR5, 0x8, URZ ;  /* 0x0000000805057890 */ /* 0x000fc8000fffe0ff */
[----:B------:R-:W-:Y:S01]  /*0460*/  UISETP.NE.AND UP0, UPT, UR5, URZ, UPT ;  /* 0x000000ff0500728c */ /* 0x000fe2000bf05270 */
[----:B-1----:R-:W-:Y:S02]  /*0470*/  MOV R5, UR20 ;  /* 0x0000001400057c02 */ /* 0x002fe40008000f00 */
[----:B0-----:R-:W-:Y:S02]  /*0480*/  IADD3 R2, P0, PT, R2, 0x20, RZ ;  /* 0x0000002002027810 */ /* 0x001fe40007f1e0ff */
[----:B------:R-:W-:Y:S02]  /*0490*/  LEA R14, R5, R14, 0x3 ;  /* 0x0000000e050e7211 */ /* 0x000fe400078e18ff */
[----:B------:R-:W-:Y:S01]  /*04a0*/  IADD3.X R3, PT, PT, RZ, R3, RZ, P0, !PT ;  /* 0x00000003ff037210 */ /* 0x000fe200007fe4ff */
[----:B--2---:R-:W-:-:S04]  /*04b0*/  FFMA R22, R21, R22, R12 ;  /* 0x0000001615167223 */ /* 0x004fc8000000000c */
[----:B---3--:R-:W-:-:S04]  /*04c0*/  FFMA R20, R19, R20, R22 ;  /* 0x0000001413147223 */ /* 0x008fc80000000016 */
[----:B----4-:R-:W-:-:S04]  /*04d0*/  FFMA R18, R17, R18, R20 ;  /* 0x0000001211127223 */ /* 0x010fc80000000014 */
[----:B-----5:R-:W-:-:S04]  /*04e0*/  FFMA R16, R15, R16, R18 ;  /* 0x000000100f107223 */ /* 0x020fc80000000012 */
[----:B------:R-:W-:-:S04]  /*04f0*/  FFMA R23, R23, R4, R16 ;  /* 0x0000000417177223 */ /* 0x000fc80000000010 */
[----:B------:R-:W-:-:S04]  /*0500*/  FFMA R24, R24, R7, R23 ;  /* 0x0000000718187223 */ /* 0x000fc80000000017 */
[----:B------:R-:W-:-:S04]  /*0510*/  FFMA R8, R25, R8, R24 ;  /* 0x0000000819087223 */ /* 0x000fc80000000018 */
[----:B------:R-:W-:Y:S01]  /*0520*/  FFMA R12, R27, R10, R8 ;  /* 0x0000000a1b0c7223 */ /* 0x000fe20000000008 */
[----:B------:R-:W-:Y:S06]  /*0530*/  BRA.U UP0, `(.L_x_1) ;  /* 0xfffffffd003c7547 */ /* 0x000fec000b83ffff */
.L_x_0:
[----:B------:R-:W-:-:S04]  /*0540*/  ULOP3.LUT UR6, UR20, 0x7, URZ, 0xc0, !UPT ;  /* 0x0000000714067892 */ /* 0x000fc8000f8ec0ff */
[----:B------:R-:W-:-:S09]  /*0550*/  UISETP.NE.AND UP0, UPT, UR6, URZ, UPT ;  /* 0x000000ff0600728c */ /* 0x000fd2000bf05270 */
[----:B------:R-:W-:Y:S05]  /*0560*/  BRA.U !UP0, `(.L_x_2) ;  /* 0x0000000508387547 */ /* 0x000fea000b800000 */
[----:B------:R-:W-:Y:S02]  /*0570*/  UISETP.GE.U32.AND UP0, UPT, UR6, 0x4, UPT ;  /* 0x000000040600788c */ /* 0x000fe4000bf06070 */
[----:B------:R-:W-:-:S04]  /*0580*/  ULOP3.LUT UR5, UR20, 0x3, URZ, 0xc0, !UPT ;  /* 0x0000000314057892 */ /* 0x000fc8000f8ec0ff */
[----:B------:R-:W-:-:S03]  /*0590*/  UISETP.NE.AND UP1, UPT, UR5, URZ, UPT ;  /* 0x000000ff0500728c */ /* 0x000fc6000bf25270 */
[----:B------:R-:W-:Y:S08]  /*05a0*/  BRA.U !UP0, `(.L_x_3) ;  /* 0x00000001087c7547 */ /* 0x000ff0000b800000 */
[----:B------:R-:W1:Y:S01]  /*05b0*/  LDC.64 R6, c[0x0][0x388] ;  /* 0x0000e200ff067b82 */ /* 0x000e620000000a00 */
[----:B------:R-:W2:Y:S01]  /*05c0*/  LDCU.64 UR6, c[0x0][0x380] ;  /* 0x00007000ff0677ac */ /* 0x000ea20008000a00 */
[----:B------:R-:W-:Y:S01]  /*05d0*/  IMAD.U32 R9, RZ, RZ, UR4 ;  /* 0x00000004ff097e24 */ /* 0x000fe2000f8e00ff */
[C---:B------:R-:W-:Y:S02]  /*05e0*/  IADD3 R3, PT, PT, R13.reuse, UR4, RZ ;  /* 0x000000040d037c10 */ /* 0x040fe4000fffe0ff */
[----:B------:R-:W-:Y:S01]  /*05f0*/  IADD3 R10, P0, PT, R13, UR4, RZ ;  /* 0x000000040d0a7c10 */ /* 0x000fe2000ff1e0ff */
[----:B------:R-:W-:Y:S01]  /*0600*/  IMAD R9, R9, UR20, R0 ;  /* 0x0000001409097c24 */ /* 0x000fe2000f8e0200 */
[----:B------:R-:W-:Y:S01]  /*0610*/  MOV R11, UR20 ;  /* 0x00000014000b7c02 */ /* 0x000fe20008000f00 */
[----:B------:R-:W3:Y:S01]  /*0620*/  LDC.64 R4, c[0x0][0x380] ;  /* 0x0000e000ff047b82 */ /* 0x000ee20000000a00 */
[----:B------:R-:W-:Y:S01]  /*0630*/  MOV R15, UR20 ;  /* 0x00000014000f7c02 */ /* 0x000fe20008000f00 */
[----:B-1----:R-:W-:Y:S01]  /*0640*/  IMAD.WIDE R6, R9, 0x4, R6 ;  /* 0x0000000409067825 */ /* 0x002fe200078e0206 */
[----:B------:R-:W-:-:S05]  /*0650*/  MOV R9, UR20 ;  /* 0x0000001400097c02 */ /* 0x000fca0008000f00 */
[----:B------:R-:W-:Y:S02]  /*0660*/  IMAD.WIDE R8, R9, 0x4, R6 ;  /* 0x0000000409087825 */ /* 0x000fe400078e0206 */
[----:B0-----:R-:W4:Y:S02]  /*0670*/  LDG.E R6, desc[UR18][R6.64] ;  /* 0x0000001206067981 */ /* 0x001f24000c1e1900 */
[----:B---3--:R-:W-:Y:S01]  /*0680*/  IMAD.WIDE.U32 R4, R3, 0x4, R4 ;  /* 0x0000000403047825 */ /* 0x008fe200078e0004 */
[----:B------:R-:W-:Y:S01]  /*0690*/  IADD3.X R3, PT, PT, RZ, RZ, RZ, P0, !PT ;  /* 0x000000ffff037210 */ /* 0x000fe200007fe4ff */
[----:B------:R-:W3:Y:S01]  /*06a0*/  LDG.E R17, desc[UR18][R8.64] ;  /* 0x0000001208117981 */ /* 0x000ee2000c1e1900 */
[----:B--2---:R-:W-:-:S03]  /*06b0*/  LEA R2, P0, R10, UR6, 0x2 ;  /* 0x000000060a027c11 */ /* 0x004fc6000f8010ff */
[----:B------:R-:W4:Y:S01]  /*06c0*/  LDG.E R5, desc[UR18][R4.64] ;  /* 0x0000001204057981 */ /* 0x000f22000c1e1900 */
[----:B------:R-:W-:Y:S01]  /*06d0*/  LEA.HI.X R3, R10, UR7, R3, 0x2, P0 ;  /* 0x000000070a037c11 */ /* 0x000fe200080f1403 */
[----:B------:R-:W-:-:S04]  /*06e0*/  IMAD.WIDE R10, R11, 0x4, R8 ;  /* 0x000000040b0a7825 */ /* 0x000fc800078e0208 */
[----:B------:R-:W3:Y:S01]  /*06f0*/  LDG.E R16, desc[UR18][R2.64+0x4] ;  /* 0x0000041202107981 */ /* 0x000ee2000c1e1900 */
[----:B------:R-:W-:-:S03]  /*0700*/  IMAD.WIDE R14, R15, 0x4, R10 ;  /* 0x000000040f0e7825 */ /* 0x000fc600078e020a */
[----:B------:R-:W2:Y:S04]  /*0710*/  LDG.E R19, desc[UR18][R10.64] ;  /* 0x000000120a137981 */ /* 0x000ea8000c1e1900 */
[----:B------:R-:W2:Y:S04]  /*0720*/  LDG.E R18, desc[UR18][R2.64+0x8] ;  /* 0x0000081202127981 */ /* 0x000ea8000c1e1900 */
[----:B------:R-:W5:Y:S04]  /*0730*/  LDG.E R20, desc[UR18][R2.64+0xc] ;  /* 0x00000c1202147981 */ /* 0x000f68000c1e1900 */
[----:B------:R-:W5:Y:S01]  /*0740*/  LDG.E R14, desc[UR18][R14.64] ;  /* 0x000000120e0e7981 */ /* 0x000f62000c1e1900 */
[----:B------:R-:W-:Y:S01]  /*0750*/  UIADD3 UR4, UPT, UPT, UR4, 0x4, URZ ;  /* 0x0000000404047890 */ /* 0x000fe2000fffe0ff */
[----:B----4-:R-:W-:-:S04]  /*0760*/  FFMA R5, R5, R6, R12 ;  /* 0x0000000605057223 */ /* 0x010fc8000000000c */
[----:B---3--:R-:W-:-:S04]  /*0770*/  FFMA R5, R16, R17, R5 ;  /* 0x0000001110057223 */ /* 0x008fc80000000005 */
[----:B--2---:R-:W-:-:S04]  /*0780*/  FFMA R5, R18, R19, R5 ;  /* 0x0000001312057223 */ /* 0x004fc80000000005 */
[----:B-----5:R-:W-:-:S07]  /*0790*/  FFMA R12, R20, R14, R5 ;  /* 0x0000000e140c7223 */ /* 0x020fce0000000005 */
.L_x_3:
[----:B------:R-:W-:Y:S05]  /*07a0*/  BRA.U !UP1, `(.L_x_2) ;  /* 0x0000000109a87547 */ /* 0x000fea000b800000 */
[----:B------:R-:W-:Y:S01]  /*07b0*/  UISETP.NE.AND UP0, UPT, UR5, 0x1, UPT ;  /* 0x000000010500788c */ /* 0x000fe2000bf05270 */
[----:B------:R-:W-:Y:S01]  /*07c0*/  MOV R7, UR4 ;  /* 0x0000000400077c02 */ /* 0x000fe20008000f00 */
[----:B------:R-:W-:Y:S02]  /*07d0*/  ULOP3.LUT UR5, UR20, 0x1, URZ, 0xc0, !UPT ;  /* 0x0000000114057892 */ /* 0x000fe4000f8ec0ff */
[----:B------:R-:W-:Y:S02]  /*07e0*/  MOV R15, UR20 ;  /* 0x00000014000f7c02 */ /* 0x000fe40008000f00 */
[----:B------:R-:W-:Y:S01]  /*07f0*/  UISETP.NE.U32.AND UP1, UPT, UR5, 0x1, UPT ;  /* 0x000000010500788c */ /* 0x000fe2000bf25070 */
[----:B------:R-:W-:-:S04]  /*0800*/  PLOP3.LUT P1, PT, PT, PT, UP0, 0x80, 0x8 ;  /* 0x000000000008781c */ /* 0x000fc80003f2f008 */
[----:B------:R-:W1:Y:S01]  /*0810*/  @UP0 LDCU.128 UR8, c[0x0][0x380] ;  /* 0x00007000ff0807ac */ /* 0x000e620008000c00 */
[----:B------:R-:W-:Y:S01]  /*0820*/  PLOP3.LUT P0, PT, PT, PT, UP1, 0x80, 0x8 ;  /* 0x000000000008781c */ /* 0x000fe20003f0f018 */
[----:B------:R-:W2:Y:S04]  /*0830*/  @UP0 LDCU.64 UR6, c[0x0][0x380] ;  /* 0x00007000ff0607ac */ /* 0x000ea80008000a00 */
[----:B------:R-:W3:Y:S03]  /*0840*/  @!UP1 LDCU.128 UR12, c[0x0][0x380] ;  /* 0x00007000ff0c97ac */ /* 0x000ee60008000c00 */
[C---:B------:R-:W-:Y:S02]  /*0850*/  @P1 IADD3 R3, PT, PT, R13.reuse, UR4, RZ ;  /* 0x000000040d031c10 */ /* 0x040fe4000fffe0ff */
[----:B------:R-:W-:Y:S01]  /*0860*/  @P1 IADD3 R6, P2, PT, R13, UR4, RZ ;  /* 0x000000040d061c10 */ /* 0x000fe2000ff5e0ff */
[----:B------:R-:W-:Y:S01]  /*0870*/  @UP0 UIADD3 UR4, UPT, UPT, UR4, 0x2, URZ ;  /* 0x0000000204040890 */ /* 0x000fe2000fffe0ff */
[----:B-1----:R-:W-:Y:S01]  /*0880*/  MOV R11, UR9 ;  /* 0x00000009000b7c02 */ /* 0x002fe20008000f00 */
[----:B------:R-:W-:Y:S01]  /*0890*/  IMAD.U32 R10, RZ, RZ, UR8 ;  /* 0x00000008ff0a7e24 */ /* 0x000fe2000f8e00ff */
[----:B------:R-:W-:-:S02]  /*08a0*/  MOV R4, UR10 ;  /* 0x0000000a00047c02 */ /* 0x000fc40008000f00 */
[----:B------:R-:W-:Y:S01]  /*08b0*/  MOV R5, UR11 ;  /* 0x0000000b00057c02 */ /* 0x000fe20008000f00 */
[----:B------:R-:W-:-:S04]  /*08c0*/  @P1 IMAD.WIDE.U32 R10, R3, 0x4, R10 ;  /* 0x00000004030a1825 */ /* 0x000fc800078e000a */
[----:B------:R-:W-:Y:S01]  /*08d0*/  @P1 IMAD R3, R7, UR20, R0 ;  /* 0x0000001407031c24 */ /* 0x000fe2000f8e0200 */
[----:B------:R-:W-:Y:S01]  /*08e0*/  @P1 IADD3.X R7, PT, PT, RZ, RZ, RZ, P2, !PT ;  /* 0x000000ffff071210 */ /* 0x000fe200017fe4ff */
[----:B------:R-:W-:Y:S01]  /*08f0*/  IMAD.U32 R19, RZ, RZ, UR4 ;  /* 0x00000004ff137e24 */ /* 0x000fe2000f8e00ff */
[C---:B--2---:R-:W-:Y:S01]  /*0900*/  @P1 LEA R2, P2, R6.reuse, UR6, 0x2 ;  /* 0x0000000606021c11 */ /* 0x044fe2000f8410ff */
[----:B------:R-:W-:Y:S01]  /*0910*/  @P1 IMAD.WIDE R4, R3, 0x4, R4 ;  /* 0x0000000403041825 */ /* 0x000fe200078e0204 */
[----:B------:R-:W-:Y:S01]  /*0920*/  @!P0 IADD3 R17, PT, PT, R13, UR4, RZ ;  /* 0x000000040d118c10 */ /* 0x000fe2000fffe0ff */
[----:B0-----:R-:W2:Y:S01]  /*0930*/  @P1 LDG.E R11, desc[UR18][R10.64] ;  /* 0x000000120a0b1981 */ /* 0x001ea2000c1e1900 */
[----:B------:R-:W-:Y:S01]  /*0940*/  @P1 LEA.HI.X R3, R6, UR7, R7, 0x2, P2 ;  /* 0x0000000706031c11 */ /* 0x000fe200090f1407 */
[----:B------:R-:W-:Y:S01]  /*0950*/  @!P0 IMAD R19, R19, UR20, R0 ;  /* 0x0000001413138c24 */ /* 0x000fe2000f8e0200 */
[----:B---3--:R-:W-:Y:S01]  /*0960*/  MOV R6, UR12 ;  /* 0x0000000c00067c02 */ /* 0x008fe20008000f00 */
[----:B------:R-:W-:Y:S01]  /*0970*/  @P1 IMAD.WIDE R14, R15, 0x4, R4 ;  /* 0x000000040f0e1825 */ /* 0x000fe200078e0204 */
[----:B------:R-:W-:Y:S01]  /*0980*/  MOV R7, UR13 ;  /* 0x0000000d00077c02 */ /* 0x000fe20008000f00 */
[----:B------:R-:W2:Y:S01]  /*0990*/  @P1 LDG.E R4, desc[UR18][R4.64] ;  /* 0x0000001204041981 */ /* 0x000ea2000c1e1900 */
[----:B------:R-:W-:-:S02]  /*09a0*/  MOV R8, UR14 ;  /* 0x0000000e00087c02 */ /* 0x000fc40008000f00 */
[----:B------:R-:W-:Y:S01]  /*09b0*/  MOV R9, UR15 ;  /* 0x0000000f00097c02 */ /* 0x000fe20008000f00 */
[----:B------:R-:W-:Y:S01]  /*09c0*/  @!P0 IMAD.WIDE.U32 R6, R17, 0x4, R6 ;  /* 0x0000000411068825 */ /* 0x000fe200078e0006 */
[----:B------:R-:W3:Y:S03]  /*09d0*/  @P1 LDG.E R14, desc[UR18][R14.64] ;  /* 0x000000120e0e1981 */ /* 0x000ee6000c1e1900 */
[----:B------:R-:W-:Y:S01]  /*09e0*/  @!P0 IMAD.WIDE R8, R19, 0x4, R8 ;  /* 0x0000000413088825 */ /* 0x000fe200078e0208 */
[----:B------:R-:W3:Y:S04]  /*09f0*/  @P1 LDG.E R2, desc[UR18][R2.64+0x4] ;  /* 0x0000041202021981 */ /* 0x000ee8000c1e1900 */
[----:B------:R-:W4:Y:S04]  /*0a00*/  @!P0 LDG.E R7, desc[UR18][R6.64] ;  /* 0x0000001206078981 */ /* 0x000f28000c1e1900 */
[----:B------:R-:W4:Y:S01]  /*0a10*/  @!P0 LDG.E R8, desc[UR18][R8.64] ;  /* 0x0000001208088981 */ /* 0x000f22000c1e1900 */
[----:B--2---:R-:W-:-:S04]  /*0a20*/  @P1 FFMA R11, R11, R4, R12 ;  /* 0x000000040b0b1223 */ /* 0x004fc8000000000c */
[----:B---3--:R-:W-:-:S04]  /*0a30*/  @P1 FFMA R12, R2, R14, R11 ;  /* 0x0000000e020c1223 */ /* 0x008fc8000000000b */
[----:B----4-:R-:W-:-:S07]  /*0a40*/  @!P0 FFMA R12, R7, R8, R12 ;  /* 0x00000008070c8223 */ /* 0x010fce000000000c */
.L_x_2:
[----:B------:R-:W1:Y:S01]  /*0a50*/  LDC.64 R2, c[0x0][0x390] ;  /* 0x0000e400ff027b82 */ /* 0x000e620000000a00 */
[----:B------:R-:W-:-:S05]  /*0a60*/  IADD3 R13, PT, PT, R0, R13, RZ ;  /* 0x0000000d000d7210 */ /* 0x000fca0007ffe0ff */
[----:B-1----:R-:W-:-:S05]  /*0a70*/  IMAD.WIDE R2, R13, 0x4, R2 ;  /* 0x000000040d027825 */ /* 0x002fca00078e0202 */
[----:B0-----:R-:W-:Y:S01]  /*0a80*/  STG.E desc[UR18][R2.64], R12 ;  /* 0x0000000c02007986 */ /* 0x001fe2000c101912 */
[----:B------:R-:W-:Y:S05]  /*0a90*/  EXIT ;  /* 0x000000000000794d */ /* 0x000fea0003800000 */
.L_x_4:
[----:B------:R-:W-:-:S00]  /*0aa0*/  BRA `(.L_x_4) ;  /* 0xfffffffc00fc7947 */ /* 0x000fc0000383ffff */
[----:B------:R-:W-:-:S00]  /*0ab0*/  NOP ;  /* 0x0000000000007918 */ /* 0x000fc00000000000 */
        /* <DEDUP_REMOVED lines=12> */
.L_x_5:


//--------------------- .nv.shared.reserved.0     --------------------------
	.section	.nv.shared.reserved.0,"aw",@nobits
	.weak		__nv_reservedSMEM_offset_0_alias
	.size		__nv_reservedSMEM_offset_0_alias, 0, 64
	.other		__nv_reservedSMEM_offset_0_alias,@"STO_CUDA_RESERVED_SHARED STV_DEFAULT"
__nv_reservedSMEM_offset_0_alias:
	.zero		0
	.zero		64


//--------------------- .nv.constant0._Z7naiveMMPfS_S_i --------------------------
	.section	.nv.constant0._Z7naiveMMPfS_S_i,"a",@progbits
	.sectionflags	@""
	.align	4
.nv.constant0._Z7naiveMMPfS_S_i:
	.zero		924


//--------------------- SYMBOLS --------------------------

	.type		.nv.reservedSmem.offset0,@object
	.size		.nv.reservedSmem.offset0,0x4
